	.headerflags	@"EF_CUDA_TEXMODE_UNIFIED EF_CUDA_64BIT_ADDRESS EF_CUDA_ACCELERATORS EF_CUDA_SM90 EF_CUDA_VIRTUAL_SM(EF_CUDA_SM90)"
	.elftype	@"ET_EXEC"


//--------------------- .nv.info                  --------------------------
	.section	.nv.info,"",@"SHT_CUDA_INFO"
	.align	4


	//----- nvinfo : EIATTR_REGCOUNT
	.align		4
        /*0000*/ 	.byte	0x04, 0x2f
        /*0002*/ 	.short	(.L_1 - .L_0)
	.align		4
.L_0:
        /*0004*/ 	.word	index@(triton_per_fused_mean_sub_0)
        /*0008*/ 	.word	0x00000012


	//----- nvinfo : EIATTR_MIN_STACK_SIZE
	.align		4
.L_1:
        /*000c*/ 	.byte	0x04, 0x12
        /*000e*/ 	.short	(.L_3 - .L_2)
	.align		4
.L_2:
        /*0010*/ 	.word	index@(triton_per_fused_mean_sub_0)
        /*0014*/ 	.word	0x00000000


	//----- nvinfo : EIATTR_FRAME_SIZE
	.align		4
.L_3:
        /*0018*/ 	.byte	0x04, 0x11
        /*001a*/ 	.short	(.L_5 - .L_4)
	.align		4
.L_4:
        /*001c*/ 	.word	index@(triton_per_fused_mean_sub_0)
        /*0020*/ 	.word	0x00000000


	//----- nvinfo : EIATTR_MIN_STACK_SIZE
	.align		4
.L_5:
        /*0024*/ 	.byte	0x04, 0x12
        /*0026*/ 	.short	(.L_7 - .L_6)
	.align		4
.L_6:
        /*0028*/ 	.word	index@(triton_per_fused_mean_sub_0)
        /*002c*/ 	.word	0x00000000
.L_7:


//--------------------- .nv.info.triton_per_fused_mean_sub_0 --------------------------
	.section	.nv.info.triton_per_fused_mean_sub_0,"",@"SHT_CUDA_INFO"
	.sectionflags	@""
	.align	4


	//----- nvinfo : EIATTR_CUDA_API_VERSION
	.align		4
        /*0000*/ 	.byte	0x04, 0x37
        /*0002*/ 	.short	(.L_9 - .L_8)
.L_8:
        /*0004*/ 	.word	0x0000007c


	//----- nvinfo : EIATTR_KPARAM_INFO
	.align		4
.L_9:
        /*0008*/ 	.byte	0x04, 0x17
        /*000a*/ 	.short	(.L_11 - .L_10)
.L_10:
        /*000c*/ 	.word	0x00000000
        /*0010*/ 	.short	0x0002
        /*0012*/ 	.short	0x0010
        /*0014*/ 	.byte	0x00, 0xf0, 0x11, 0x00


	//----- nvinfo : EIATTR_KPARAM_INFO
	.align		4
.L_11:
        /*0018*/ 	.byte	0x04, 0x17
        /*001a*/ 	.short	(.L_13 - .L_12)
.L_12:
        /*001c*/ 	.word	0x00000000
        /*0020*/ 	.short	0x0001
        /*0022*/ 	.short	0x0008
        /*0024*/ 	.byte	0x00, 0xf4, 0x21, 0x00


	//----- nvinfo : EIATTR_KPARAM_INFO
	.align		4
.L_13:
        /*0028*/ 	.byte	0x04, 0x17
        /*002a*/ 	.short	(.L_15 - .L_14)
.L_14:
        /*002c*/ 	.word	0x00000000
        /*0030*/ 	.short	0x0000
        /*0032*/ 	.short	0x0000
        /*0034*/ 	.byte	0x00, 0xf4, 0x21, 0x00


	//----- nvinfo : EIATTR_SPARSE_MMA_MASK
	.align		4
.L_15:
        /*0038*/ 	.byte	0x03, 0x50
        /*003a*/ 	.short	0x0000


	//----- nvinfo : EIATTR_MAXREG_COUNT
	.align		4
        /*003c*/ 	.byte	0x03, 0x1b
        /*003e*/ 	.short	0x00ff


	//----- nvinfo : EIATTR_COOP_GROUP_MASK_REGIDS
	.align		4
        /*0040*/ 	.byte	0x04, 0x29
        /*0042*/ 	.short	(.L_17 - .L_16)


	//   ....[0]....
.L_16:
        /*0044*/ 	.word	0xffffffff


	//   ....[1]....
        /*0048*/ 	.word	0xffffffff


	//   ....[2]....
        /*004c*/ 	.word	0xffffffff


	//   ....[3]....
        /*0050*/ 	.word	0xffffffff


	//   ....[4]....
        /*0054*/ 	.word	0xffffffff


	//   ....[5]....
        /*0058*/ 	.word	0xffffffff


	//----- nvinfo : EIATTR_COOP_GROUP_INSTR_OFFSETS
	.align		4
.L_17:
        /*005c*/ 	.byte	0x04, 0x28
        /*005e*/ 	.short	(.L_19 - .L_18)


	//   ....[0]....
.L_18:
        /*0060*/ 	.word	0x00000100


	//   ....[1]....
        /*0064*/ 	.word	0x00000120


	//   ....[2]....
        /*0068*/ 	.word	0x00000150


	//   ....[3]....
        /*006c*/ 	.word	0x00000190


	//   ....[4]....
        /*0070*/ 	.word	0x000001b0


	//   ....[5]....
        /*0074*/ 	.word	0x00000230


	//----- nvinfo : EIATTR_EXIT_INSTR_OFFSETS
	.align		4
.L_19:
        /*0078*/ 	.byte	0x04, 0x1c
        /*007a*/ 	.short	(.L_21 - .L_20)


	//   ....[0]....
.L_20:
        /*007c*/ 	.word	0x000002f0


	//----- nvinfo : EIATTR_REQNTID
	.align		4
.L_21:
        /*0080*/ 	.byte	0x04, 0x10
        /*0082*/ 	.short	(.L_23 - .L_22)
.L_22:
        /*0084*/ 	.word	0x00000040
        /*0088*/ 	.word	0x00000001
        /*008c*/ 	.word	0x00000001


	//----- nvinfo : EIATTR_CBANK_PARAM_SIZE
	.align		4
.L_23:
        /*0090*/ 	.byte	0x03, 0x19
        /*0092*/ 	.short	0x0014


	//----- nvinfo : EIATTR_PARAM_CBANK
	.align		4
        /*0094*/ 	.byte	0x04, 0x0a
        /*0096*/ 	.short	(.L_25 - .L_24)
	.align		4
.L_24:
        /*0098*/ 	.word	index@(.nv.constant0.triton_per_fused_mean_sub_0)
        /*009c*/ 	.short	0x0210
        /*009e*/ 	.short	0x0014


	//----- nvinfo : EIATTR_SW_WAR
	.align		4
.L_25:
        /*00a0*/ 	.byte	0x04, 0x36
        /*00a2*/ 	.short	(.L_27 - .L_26)
.L_26:
        /*00a4*/ 	.word	0x00000008
.L_27:


//--------------------- .nv.callgraph             --------------------------
	.section	.nv.callgraph,"",@"SHT_CUDA_CALLGRAPH"
	.align	4
	.sectionentsize	8
	.align		4
        /*0000*/ 	.word	0x00000000
	.align		4
        /*0004*/ 	.word	0xffffffff
	.align		4
        /*0008*/ 	.word	0x00000000
	.align		4
        /*000c*/ 	.word	0xfffffffe
	.align		4
        /*0010*/ 	.word	0x00000000
	.align		4
        /*0014*/ 	.word	0xfffffffd
	.align		4
        /*0018*/ 	.word	0x00000000
	.align		4
        /*001c*/ 	.word	0xfffffffc


//--------------------- .text.triton_per_fused_mean_sub_0 --------------------------
	.section	.text.triton_per_fused_mean_sub_0,"ax",@progbits
	.sectionflags	@"SHF_BARRIERS=1"
	.align	128
        .global         triton_per_fused_mean_sub_0
        .type           triton_per_fused_mean_sub_0,@function
        .size           triton_per_fused_mean_sub_0,(.L_x_1 - triton_per_fused_mean_sub_0)
        .other          triton_per_fused_mean_sub_0,@"STO_CUDA_ENTRY STV_DEFAULT"
triton_per_fused_mean_sub_0:
.text.triton_per_fused_mean_sub_0:
[----:B------:R-:W-:Y:S01]  /*0000*/  LDC R1, c[0x0][0x28] ;  /* 0x00000a00ff017b82 */ /* 0x000fe20000000800 */
[----:B------:R-:W1:Y:S07]  /*0010*/  S2R R14, SR_TID.X ;  /* 0x00000000000e7919 */ /* 0x000e6e0000002100 */
[----:B------:R-:W2:Y:S01]  /*0020*/  LDC.64 R4, c[0x0][0x210] ;  /* 0x00008400ff047b82 */ /* 0x000ea20000000a00 */
[----:B------:R-:W-:Y:S01]  /*0030*/  ULDC.64 UR6, c[0x0][0x208] ;  /* 0x0000820000067ab9 */ /* 0x000fe20000000a00 */
[----:B-1----:R-:W-:-:S04]  /*0040*/  SHF.L.U32 R2, R14, 0x2, RZ ;  /* 0x000000020e027819 */ /* 0x002fc800000006ff */
[----:B------:R-:W-:-:S05]  /*0050*/  LOP3.LUT R0, R2, 0xfc, RZ, 0xc0, !PT ;  /* 0x000000fc02007812 */ /* 0x000fca00078ec0ff */
[----:B--2---:R-:W-:-:S06]  /*0060*/  IMAD.WIDE.U32 R4, R0, 0x4, R4 ;  /* 0x0000000400047825 */ /* 0x004fcc00078e0004 */
[----:B------:R-:W2:Y:S01]  /*0070*/  LDG.E.128 R4, desc[UR6][R4.64] ;  /* 0x0000000604047981 */ /* 0x000ea2000c1e1d00 */
[----:B------:R-:W1:Y:S01]  /*0080*/  S2UR UR5, SR_CgaCtaId ;  /* 0x00000000000579c3 */ /* 0x000e620000008800 */
[C---:B------:R-:W-:Y:S01]  /*0090*/  LOP3.LUT P0, RZ, R14.reuse, 0x1f, RZ, 0xc0, !PT ;  /* 0x0000001f0eff7812 */ /* 0x040fe2000780c0ff */
[----:B------:R-:W-:Y:S01]  /*00a0*/  UMOV UR4, 0x400 ;  /* 0x0000040000047882 */ /* 0x000fe20000000000 */
[----:B------:R-:W-:Y:S01]  /*00b0*/  ISETP.GE.AND P1, PT, R14, 0x2, PT ;  /* 0x000000020e00780c */ /* 0x000fe20003f26270 */
[----:B-1----:R-:W-:Y:S01]  /*00c0*/  UPRMT UR4, UR5, 0x654, UR4 ;  /* 0x0000065405047896 */ /* 0x002fe20008000004 */
[----:B--2---:R-:W-:-:S04]  /*00d0*/  FADD R3, R4, R5 ;  /* 0x0000000504037221 */ /* 0x004fc80000000000 */
[----:B------:R-:W-:-:S04]  /*00e0*/  FADD R8, R6, R3 ;  /* 0x0000000306087221 */ /* 0x000fc80000000000 */
[----:B------:R-:W-:-:S05]  /*00f0*/  FADD R8, R7, R8 ;  /* 0x0000000807087221 */ /* 0x000fca0000000000 */
[----:B------:R-:W1:Y:S02]  /*0100*/  SHFL.BFLY PT, R3, R8, 0x10, 0x1f ;  /* 0x0e001f0008037f89 */ /* 0x000e6400000e0000 */
[----:B-1----:R-:W-:-:S05]  /*0110*/  FADD R3, R8, R3 ;  /* 0x0000000308037221 */ /* 0x002fca0000000000 */
[----:B------:R-:W1:Y:S02]  /*0120*/  SHFL.BFLY PT, R10, R3, 0x8, 0x1f ;  /* 0x0d001f00030a7f89 */ /* 0x000e6400000e0000 */
[----:B-1----:R-:W-:Y:S01]  /*0130*/  FADD R10, R3, R10 ;  /* 0x0000000a030a7221 */ /* 0x002fe20000000000 */
[----:B------:R-:W-:-:S04]  /*0140*/  SHF.R.U32.HI R3, RZ, 0x3, R14 ;  /* 0x00000003ff037819 */ /* 0x000fc8000001160e */
[----:B------:R-:W1:Y:S01]  /*0150*/  SHFL.BFLY PT, R9, R10, 0x4, 0x1f ;  /* 0x0c801f000a097f89 */ /* 0x000e6200000e0000 */
[----:B------:R-:W-:Y:S02]  /*0160*/  LOP3.LUT R8, R3, 0x4, RZ, 0xc0, !PT ;  /* 0x0000000403087812 */ /* 0x000fe400078ec0ff */
[----:B------:R-:W-:Y:S01]  /*0170*/  LOP3.LUT R3, R14, 0x1, RZ, 0xc0, !PT ;  /* 0x000000010e037812 */ /* 0x000fe200078ec0ff */
[----:B-1----:R-:W-:-:S05]  /*0180*/  FADD R9, R10, R9 ;  /* 0x000000090a097221 */ /* 0x002fca0000000000 */
[----:B------:R-:W1:Y:S02]  /*0190*/  SHFL.BFLY PT, R12, R9, 0x2, 0x1f ;  /* 0x0c401f00090c7f89 */ /* 0x000e6400000e0000 */
[----:B-1----:R-:W-:-:S05]  /*01a0*/  FADD R12, R9, R12 ;  /* 0x0000000c090c7221 */ /* 0x002fca0000000000 */
[----:B------:R-:W1:Y:S02]  /*01b0*/  SHFL.BFLY PT, R11, R12, 0x1, 0x1f ;  /* 0x0c201f000c0b7f89 */ /* 0x000e6400000e0000 */
[----:B-1----:R-:W-:-:S05]  /*01c0*/  FADD R11, R12, R11 ;  /* 0x0000000b0c0b7221 */ /* 0x002fca0000000000 */
[----:B------:R1:W-:Y:S01]  /*01d0*/  @!P0 STS [R8+UR4], R11 ;  /* 0x0000000b08008988 */ /* 0x0003e20008000804 */
[----:B------:R-:W-:Y:S01]  /*01e0*/  BAR.SYNC.DEFER_BLOCKING 0x0 ;  /* 0x0000000000007b1d */ /* 0x000fe20000010000 */
[----:B------:R-:W-:-:S04]  /*01f0*/  ISETP.NE.U32.AND P0, PT, R3, 0x1, PT ;  /* 0x000000010300780c */ /* 0x000fc80003f05070 */
[----:B------:R-:W-:-:S03]  /*0200*/  ISETP.LT.AND P0, PT, R14, 0x2, P0 ;  /* 0x000000020e00780c */ /* 0x000fc60000701270 */
[----:B-1----:R-:W1:Y:S01]  /*0210*/  LDC.64 R8, c[0x0][0x218] ;  /* 0x00008600ff087b82 */ /* 0x002e620000000a00 */
[----:B------:R-:W2:Y:S04]  /*0220*/  @!P1 LDS R13, [R2+UR4] ;  /* 0x00000004020d9984 */ /* 0x000ea80008000800 */
[----:B--2---:R-:W2:Y:S02]  /*0230*/  SHFL.BFLY PT, R10, R13, 0x1, 0x1f ;  /* 0x0c201f000d0a7f89 */ /* 0x004ea400000e0000 */
[----:B--2---:R-:W-:-:S05]  /*0240*/  FADD R3, R13, R10 ;  /* 0x0000000a0d037221 */ /* 0x004fca0000000000 */
[----:B------:R-:W-:Y:S01]  /*0250*/  @P0 STS [R2+UR4], R3 ;  /* 0x0000000302000988 */ /* 0x000fe20008000804 */
[----:B------:R-:W-:Y:S06]  /*0260*/  BAR.SYNC.DEFER_BLOCKING 0x0 ;  /* 0x0000000000007b1d */ /* 0x000fec0000010000 */
[----:B------:R-:W2:Y:S02]  /*0270*/  LDS R10, [UR4] ;  /* 0x00000004ff0a7984 */ /* 0x000ea40008000800 */
[----:B--2---:R-:W-:-:S04]  /*0280*/  FADD R11, RZ, R10 ;  /* 0x0000000aff0b7221 */ /* 0x004fc80000000000 */
[C---:B------:R-:W-:Y:S01]  /*0290*/  FFMA R12, R11.reuse, -0.00390625, R4 ;  /* 0xbb8000000b0c7823 */ /* 0x040fe20000000004 */
[C---:B------:R-:W-:Y:S01]  /*02a0*/  FFMA R13, R11.reuse, -0.00390625, R5 ;  /* 0xbb8000000b0d7823 */ /* 0x040fe20000000005 */
[C---:B------:R-:W-:Y:S01]  /*02b0*/  FFMA R14, R11.reuse, -0.00390625, R6 ;  /* 0xbb8000000b0e7823 */ /* 0x040fe20000000006 */
[----:B------:R-:W-:Y:S01]  /*02c0*/  FFMA R15, R11, -0.00390625, R7 ;  /* 0xbb8000000b0f7823 */ /* 0x000fe20000000007 */
[----:B-1----:R-:W-:-:S05]  /*02d0*/  IMAD.WIDE.U32 R4, R0, 0x4, R8 ;  /* 0x0000000400047825 */ /* 0x002fca00078e0008 */
[----:B------:R-:W-:Y:S01]  /*02e0*/  STG.E.128 desc[UR6][R4.64], R12 ;  /* 0x0000000c04007986 */ /* 0x000fe2000c101d06 */
[----:B------:R-:W-:Y:S05]  /*02f0*/  EXIT ;  /* 0x000000000000794d */ /* 0x000fea0003800000 */
.L_x_0:
[----:B------:R-:W-:-:S00]  /*0300*/  BRA `(.L_x_0) ;  /* 0xfffffffc00fc7947 */ /* 0x000fc0000383ffff */
[----:B------:R-:W-:-:S00]  /*0310*/  NOP ;  /* 0x0000000000007918 */ /* 0x000fc00000000000 */
        /* <DEDUP_REMOVED lines=14> */
.L_x_1:


//--------------------- .nv.shared.triton_per_fused_mean_sub_0 --------------------------
	.section	.nv.shared.triton_per_fused_mean_sub_0,"aw",@nobits
	.sectionflags	@""
	.align	16
	.zero		1024


//--------------------- .nv.constant0.triton_per_fused_mean_sub_0 --------------------------
	.section	.nv.constant0.triton_per_fused_mean_sub_0,"a",@progbits
	.sectionflags	@""
	.align	4
.nv.constant0.triton_per_fused_mean_sub_0:
	.zero		548
